//
// Generated by NVIDIA NVVM Compiler
//
// Compiler Build ID: CL-36424714
// Cuda compilation tools, release 13.0, V13.0.88
// Based on NVVM 20.0.0
//

.version 9.0
.target sm_100
.address_size 64

	// .globl	_Z17gpu_vector_squarePdS_

.visible .entry _Z17gpu_vector_squarePdS_(
	.param .u64 .ptr .align 1 _Z17gpu_vector_squarePdS__param_0,
	.param .u64 .ptr .align 1 _Z17gpu_vector_squarePdS__param_1
)
{
	.reg .b32 	%r<2>;
	.reg .b64 	%rd<8>;
	.reg .b64 	%fd<3>;

	ld.param.u64 	%rd1, [_Z17gpu_vector_squarePdS__param_0];
	ld.param.u64 	%rd2, [_Z17gpu_vector_squarePdS__param_1];
	cvta.to.global.u64 	%rd3, %rd2;
	cvta.to.global.u64 	%rd4, %rd1;
	mov.u32 	%r1, %tid.x;
	mul.wide.u32 	%rd5, %r1, 8;
	add.s64 	%rd6, %rd4, %rd5;
	ld.global.f64 	%fd1, [%rd6];
	mul.f64 	%fd2, %fd1, %fd1;
	add.s64 	%rd7, %rd3, %rd5;
	st.global.f64 	[%rd7], %fd2;
	ret;

}


// ===== COMPILED SASS (sm_100) =====

	.target	sm_100

	.elftype	@"ET_EXEC"


//--------------------- .note.nv.tkinfo           --------------------------
	.section	.note.nv.tkinfo,"",@"SHT_NOTE"
	.sectionflags	@"SHF_NOTE_NV_TKINFO"
	.tkinfo
        /*0018*/ 	.word	0x00000002
        /*0030*/ 	.string	""
        /*0030*/ 	.string	"ptxas"
        /*0030*/ 	.string	"Cuda compilation tools, release 13.0, V13.0.88"
        /*0030*/ 	.string	"Build cuda_13.0.r13.0/compiler.36424714_0"
        /*0030*/ 	.string	"-arch sm_100 -m 64 "



//--------------------- .note.nv.cuinfo           --------------------------
	.section	.note.nv.cuinfo,"",@"SHT_NOTE"
	.sectionflags	@"SHF_NOTE_NV_CUINFO"
        /*0018*/ 	.short	0x0002
        /*001a*/ 	.short	0x0064
        /*001c*/ 	.short	0x0082
	.zero		2


//--------------------- .nv.info                  --------------------------
	.section	.nv.info,"",@"SHT_CUDA_INFO"
	.align	4


	//----- nvinfo : EIATTR_REGCOUNT
	.align		4
        /*0000*/ 	.byte	0x04, 0x2f
        /*0002*/ 	.short	(.L_1 - .L_0)
	.align		4
.L_0:
        /*0004*/ 	.word	index@(_Z17gpu_vector_squarePdS_)
        /*0008*/ 	.word	0x0000000c


	//----- nvinfo : EIATTR_FRAME_SIZE
	.align		4
.L_1:
        /*000c*/ 	.byte	0x04, 0x11
        /*000e*/ 	.short	(.L_3 - .L_2)
	.align		4
.L_2:
        /*0010*/ 	.word	index@(_Z17gpu_vector_squarePdS_)
        /*0014*/ 	.word	0x00000000


	//----- nvinfo : EIATTR_MIN_STACK_SIZE
	.align		4
.L_3:
        /*0018*/ 	.byte	0x04, 0x12
        /*001a*/ 	.short	(.L_5 - .L_4)
	.align		4
.L_4:
        /*001c*/ 	.word	index@(_Z17gpu_vector_squarePdS_)
        /*0020*/ 	.word	0x00000000
.L_5:


//--------------------- .nv.compat                --------------------------
	.section	.nv.compat,"",@"SHT_CUDA_COMPAT_INFO"
	.align	4
        /*0000*/ 	.byte	0x02, 0x09, 0x00, 0x00, 0x02, 0x02, 0x01, 0x00, 0x02, 0x05, 0x05, 0x00, 0x03, 0x07, 0x01, 0x01
        /*0010*/ 	.byte	0x02, 0x03, 0x00, 0x00, 0x02, 0x06, 0x01, 0x00, 0x04, 0x0b, 0x08, 0x00, 0x01, 0x00, 0x00, 0x00
        /*0020*/ 	.byte	0x00, 0x00, 0x00, 0x00


//--------------------- .nv.info._Z17gpu_vector_squarePdS_ --------------------------
	.section	.nv.info._Z17gpu_vector_squarePdS_,"",@"SHT_CUDA_INFO"
	.sectionflags	@""
	.align	4


	//----- nvinfo : EIATTR_CUDA_API_VERSION
	.align		4
        /*0000*/ 	.byte	0x04, 0x37
        /*0002*/ 	.short	(.L_7 - .L_6)
.L_6:
        /*0004*/ 	.word	0x00000082


	//----- nvinfo : EIATTR_KPARAM_INFO
	.align		4
.L_7:
        /*0008*/ 	.byte	0x04, 0x17
        /*000a*/ 	.short	(.L_9 - .L_8)
.L_8:
        /*000c*/ 	.word	0x00000000
        /*0010*/ 	.short	0x0001
        /*0012*/ 	.short	0x0008
        /*0014*/ 	.byte	0x00, 0xf5, 0x21, 0x00


	//----- nvinfo : EIATTR_KPARAM_INFO
	.align		4
.L_9:
        /*0018*/ 	.byte	0x04, 0x17
        /*001a*/ 	.short	(.L_11 - .L_10)
.L_10:
        /*001c*/ 	.word	0x00000000
        /*0020*/ 	.short	0x0000
        /*0022*/ 	.short	0x0000
        /*0024*/ 	.byte	0x00, 0xf5, 0x21, 0x00


	//----- nvinfo : EIATTR_SPARSE_MMA_MASK
	.align		4
.L_11:
        /*0028*/ 	.byte	0x03, 0x50
        /*002a*/ 	.short	0x0000


	//----- nvinfo : EIATTR_MAXREG_COUNT
	.align		4
        /*002c*/ 	.byte	0x03, 0x1b
        /*002e*/ 	.short	0x00ff


	//----- nvinfo : EIATTR_MERCURY_ISA_VERSION
	.align		4
        /*0030*/ 	.byte	0x03, 0x5f
        /*0032*/ 	.short	0x0101


	//----- nvinfo : EIATTR_VRC_CTA_INIT_COUNT
	.align		4
        /*0034*/ 	.byte	0x02, 0x4a
	.zero		1
	.zero		1


	//----- nvinfo : EIATTR_EXIT_INSTR_OFFSETS
	.align		4
        /*0038*/ 	.byte	0x04, 0x1c
        /*003a*/ 	.short	(.L_13 - .L_12)


	//   ....[0]....
.L_12:
        /*003c*/ 	.word	0x000000a0


	//----- nvinfo : EIATTR_CBANK_PARAM_SIZE
	.align		4
.L_13:
        /*0040*/ 	.byte	0x03, 0x19
        /*0042*/ 	.short	0x0010


	//----- nvinfo : EIATTR_PARAM_CBANK
	.align		4
        /*0044*/ 	.byte	0x04, 0x0a
        /*0046*/ 	.short	(.L_15 - .L_14)
	.align		4
.L_14:
        /*0048*/ 	.word	index@(.nv.constant0._Z17gpu_vector_squarePdS_)
        /*004c*/ 	.short	0x0380
        /*004e*/ 	.short	0x0010


	//----- nvinfo : EIATTR_SW_WAR
	.align		4
.L_15:
        /*0050*/ 	.byte	0x04, 0x36
        /*0052*/ 	.short	(.L_17 - .L_16)
.L_16:
        /*0054*/ 	.word	0x00000008
.L_17:


//--------------------- .nv.callgraph             --------------------------
	.section	.nv.callgraph,"",@"SHT_CUDA_CALLGRAPH"
	.align	4
	.sectionentsize	8
	.align		4
        /*0000*/ 	.word	0x00000000
	.align		4
        /*0004*/ 	.word	0xffffffff
	.align		4
        /*0008*/ 	.word	0x00000000
	.align		4
        /*000c*/ 	.word	0xfffffffe
	.align		4
        /*0010*/ 	.word	0x00000000
	.align		4
        /*0014*/ 	.word	0xfffffffd
	.align		4
        /*0018*/ 	.word	0x00000000
	.align		4
        /*001c*/ 	.word	0xfffffffc


//--------------------- .text._Z17gpu_vector_squarePdS_ --------------------------
	.section	.text._Z17gpu_vector_squarePdS_,"ax",@progbits
	.align	128
        .global         _Z17gpu_vector_squarePdS_
        .type           _Z17gpu_vector_squarePdS_,@function
        .size           _Z17gpu_vector_squarePdS_,(.L_x_1 - _Z17gpu_vector_squarePdS_)
        .other          _Z17gpu_vector_squarePdS_,@"STO_CUDA_ENTRY STV_DEFAULT"
_Z17gpu_vector_squarePdS_:
.text._Z17gpu_vector_squarePdS_:
[----:B------:R-:W-:Y:S01]  /*0000*/  LDC R1, c[0x0][0x37c] ;  /* 0x0000df00ff017b82 */ /* 0x000fe20000000800 */
[----:B------:R-:W0:Y:S07]  /*0010*/  S2R R9, SR_TID.X ;  /* 0x0000000000097919 */ /* 0x000e2e0000002100 */
[----:B------:R-:W0:Y:S01]  /*0020*/  LDC.64 R2, c[0x0][0x380] ;  /* 0x0000e000ff027b82 */ /* 0x000e220000000a00 */
[----:B------:R-:W1:Y:S07]  /*0030*/  LDCU.64 UR4, c[0x0][0x358] ;  /* 0x00006b00ff0477ac */ /* 0x000e6e0008000a00 */
[----:B------:R-:W2:Y:S01]  /*0040*/  LDC.64 R6, c[0x0][0x388] ;  /* 0x0000e200ff067b82 */ /* 0x000ea20000000a00 */
[----:B0-----:R-:W-:-:S06]  /*0050*/  IMAD.WIDE.U32 R2, R9, 0x8, R2 ;  /* 0x0000000809027825 */ /* 0x001fcc00078e0002 */
[----:B-1----:R-:W3:Y:S01]  /*0060*/  LDG.E.64 R2, desc[UR4][R2.64] ;  /* 0x0000000402027981 */ /* 0x002ee2000c1e1b00 */
[----:B--2---:R-:W-:Y:S01]  /*0070*/  IMAD.WIDE.U32 R6, R9, 0x8, R6 ;  /* 0x0000000809067825 */ /* 0x004fe200078e0006 */
[----:B---3--:R-:W-:-:S07]  /*0080*/  DMUL R4, R2, R2 ;  /* 0x0000000202047228 */ /* 0x008fce0000000000 */
[----:B------:R-:W-:Y:S01]  /*0090*/  STG.E.64 desc[UR4][R6.64], R4 ;  /* 0x0000000406007986 */ /* 0x000fe2000c101b04 */
[----:B------:R-:W-:Y:S05]  /*00a0*/  EXIT ;  /* 0x000000000000794d */ /* 0x000fea0003800000 */
.L_x_0:
[----:B------:R-:W-:-:S00]  /*00b0*/  BRA `(.L_x_0) ;  /* 0xfffffffc00fc7947 */ /* 0x000fc0000383ffff */
[----:B------:R-:W-:-:S00]  /*00c0*/  NOP ;  /* 0x0000000000007918 */ /* 0x000fc00000000000 */
        /* <DEDUP_REMOVED lines=11> */
.L_x_1:


//--------------------- .nv.shared.reserved.0     --------------------------
	.section	.nv.shared.reserved.0,"aw",@nobits
	.weak		__nv_reservedSMEM_offset_0_alias
	.size		__nv_reservedSMEM_offset_0_alias, 0, 64
	.other		__nv_reservedSMEM_offset_0_alias,@"STO_CUDA_RESERVED_SHARED STV_DEFAULT"
__nv_reservedSMEM_offset_0_alias:
	.zero		0
	.zero		64


//--------------------- .nv.constant0._Z17gpu_vector_squarePdS_ --------------------------
	.section	.nv.constant0._Z17gpu_vector_squarePdS_,"a",@progbits
	.sectionflags	@""
	.align	4
.nv.constant0._Z17gpu_vector_squarePdS_:
	.zero		912


//--------------------- SYMBOLS --------------------------

	.type		.nv.reservedSmem.offset0,@object
	.size		.nv.reservedSmem.offset0,0x4
